//
// Generated by NVIDIA NVVM Compiler
//
// Compiler Build ID: CL-36424714
// Cuda compilation tools, release 13.0, V13.0.88
// Based on NVVM 20.0.0
//

.version 9.0
.target sm_100
.address_size 64

	// .globl	_Z20numericalIntegrationP12FunctionDataiffPf

.visible .entry _Z20numericalIntegrationP12FunctionDataiffPf(
	.param .u64 .ptr .align 1 _Z20numericalIntegrationP12FunctionDataiffPf_param_0,
	.param .u32 _Z20numericalIntegrationP12FunctionDataiffPf_param_1,
	.param .f32 _Z20numericalIntegrationP12FunctionDataiffPf_param_2,
	.param .f32 _Z20numericalIntegrationP12FunctionDataiffPf_param_3,
	.param .u64 .ptr .align 1 _Z20numericalIntegrationP12FunctionDataiffPf_param_4
)
{
	.reg .pred 	%p<19>;
	.reg .b32 	%r<51>;
	.reg .b32 	%f<70>;
	.reg .b64 	%rd<32>;
	.reg .b64 	%fd<167>;

	ld.param.u64 	%rd15, [_Z20numericalIntegrationP12FunctionDataiffPf_param_0];
	ld.param.u32 	%r33, [_Z20numericalIntegrationP12FunctionDataiffPf_param_1];
	ld.param.f32 	%f3, [_Z20numericalIntegrationP12FunctionDataiffPf_param_2];
	ld.param.f32 	%f4, [_Z20numericalIntegrationP12FunctionDataiffPf_param_3];
	ld.param.u64 	%rd16, [_Z20numericalIntegrationP12FunctionDataiffPf_param_4];
	cvta.to.global.u64 	%rd1, %rd16;
	mov.u32 	%r34, %tid.x;
	mov.u32 	%r35, %ctaid.x;
	mov.u32 	%r36, %ntid.x;
	mad.lo.s32 	%r1, %r35, %r36, %r34;
	setp.ne.s32 	%p1, %r1, 0;
	@%p1 bra 	$L__BB0_2;
	mov.b32 	%r37, 0;
	st.global.u32 	[%rd1], %r37;
$L__BB0_2:
	setp.ge.s32 	%p2, %r1, %r33;
	@%p2 bra 	$L__BB0_28;
	cvta.to.global.u64 	%rd17, %rd15;
	cvt.rn.f32.s32 	%f5, %r1;
	fma.rn.f32 	%f1, %f4, %f5, %f3;
	ld.global.u64 	%rd2, [%rd17+8];
	ld.global.u32 	%r39, [%rd17];
	add.s32 	%r2, %r39, 1;
	max.u32 	%r3, %r2, 1;
	and.b32  	%r4, %r3, 15;
	setp.lt.u32 	%p3, %r2, 16;
	mov.b32 	%r43, 0;
	mov.f64 	%fd157, 0d0000000000000000;
	@%p3 bra 	$L__BB0_6;
	and.b32  	%r43, %r3, -16;
	neg.s32 	%r41, %r43;
	add.s64 	%rd28, %rd2, 32;
	mov.f64 	%fd157, 0d0000000000000000;
$L__BB0_5:
	.pragma "nounroll";
	ld.f32 	%f6, [%rd28+-32];
	cvt.f64.f32 	%fd30, %f6;
	add.f64 	%fd31, %fd157, %fd30;
	ld.f32 	%f7, [%rd28+-28];
	cvt.f64.f32 	%fd32, %f7;
	add.f64 	%fd33, %fd31, %fd32;
	ld.f32 	%f8, [%rd28+-24];
	cvt.f64.f32 	%fd34, %f8;
	add.f64 	%fd35, %fd33, %fd34;
	ld.f32 	%f9, [%rd28+-20];
	cvt.f64.f32 	%fd36, %f9;
	add.f64 	%fd37, %fd35, %fd36;
	ld.f32 	%f10, [%rd28+-16];
	cvt.f64.f32 	%fd38, %f10;
	add.f64 	%fd39, %fd37, %fd38;
	ld.f32 	%f11, [%rd28+-12];
	cvt.f64.f32 	%fd40, %f11;
	add.f64 	%fd41, %fd39, %fd40;
	ld.f32 	%f12, [%rd28+-8];
	cvt.f64.f32 	%fd42, %f12;
	add.f64 	%fd43, %fd41, %fd42;
	ld.f32 	%f13, [%rd28+-4];
	cvt.f64.f32 	%fd44, %f13;
	add.f64 	%fd45, %fd43, %fd44;
	ld.f32 	%f14, [%rd28];
	cvt.f64.f32 	%fd46, %f14;
	add.f64 	%fd47, %fd45, %fd46;
	ld.f32 	%f15, [%rd28+4];
	cvt.f64.f32 	%fd48, %f15;
	add.f64 	%fd49, %fd47, %fd48;
	ld.f32 	%f16, [%rd28+8];
	cvt.f64.f32 	%fd50, %f16;
	add.f64 	%fd51, %fd49, %fd50;
	ld.f32 	%f17, [%rd28+12];
	cvt.f64.f32 	%fd52, %f17;
	add.f64 	%fd53, %fd51, %fd52;
	ld.f32 	%f18, [%rd28+16];
	cvt.f64.f32 	%fd54, %f18;
	add.f64 	%fd55, %fd53, %fd54;
	ld.f32 	%f19, [%rd28+20];
	cvt.f64.f32 	%fd56, %f19;
	add.f64 	%fd57, %fd55, %fd56;
	ld.f32 	%f20, [%rd28+24];
	cvt.f64.f32 	%fd58, %f20;
	add.f64 	%fd59, %fd57, %fd58;
	ld.f32 	%f21, [%rd28+28];
	cvt.f64.f32 	%fd60, %f21;
	add.f64 	%fd157, %fd59, %fd60;
	add.s32 	%r41, %r41, 16;
	add.s64 	%rd28, %rd28, 64;
	setp.ne.s32 	%p4, %r41, 0;
	@%p4 bra 	$L__BB0_5;
$L__BB0_6:
	setp.eq.s32 	%p5, %r4, 0;
	@%p5 bra 	$L__BB0_15;
	and.b32  	%r10, %r3, 7;
	setp.lt.u32 	%p6, %r4, 8;
	@%p6 bra 	$L__BB0_9;
	mul.wide.u32 	%rd18, %r43, 4;
	add.s64 	%rd19, %rd2, %rd18;
	ld.f32 	%f22, [%rd19];
	cvt.f64.f32 	%fd62, %f22;
	add.f64 	%fd63, %fd157, %fd62;
	ld.f32 	%f23, [%rd19+4];
	cvt.f64.f32 	%fd64, %f23;
	add.f64 	%fd65, %fd63, %fd64;
	ld.f32 	%f24, [%rd19+8];
	cvt.f64.f32 	%fd66, %f24;
	add.f64 	%fd67, %fd65, %fd66;
	ld.f32 	%f25, [%rd19+12];
	cvt.f64.f32 	%fd68, %f25;
	add.f64 	%fd69, %fd67, %fd68;
	ld.f32 	%f26, [%rd19+16];
	cvt.f64.f32 	%fd70, %f26;
	add.f64 	%fd71, %fd69, %fd70;
	ld.f32 	%f27, [%rd19+20];
	cvt.f64.f32 	%fd72, %f27;
	add.f64 	%fd73, %fd71, %fd72;
	ld.f32 	%f28, [%rd19+24];
	cvt.f64.f32 	%fd74, %f28;
	add.f64 	%fd75, %fd73, %fd74;
	ld.f32 	%f29, [%rd19+28];
	cvt.f64.f32 	%fd76, %f29;
	add.f64 	%fd157, %fd75, %fd76;
	add.s32 	%r43, %r43, 8;
$L__BB0_9:
	setp.eq.s32 	%p7, %r10, 0;
	@%p7 bra 	$L__BB0_15;
	and.b32  	%r13, %r3, 3;
	setp.lt.u32 	%p8, %r10, 4;
	@%p8 bra 	$L__BB0_12;
	mul.wide.u32 	%rd20, %r43, 4;
	add.s64 	%rd21, %rd2, %rd20;
	ld.f32 	%f30, [%rd21];
	cvt.f64.f32 	%fd78, %f30;
	add.f64 	%fd79, %fd157, %fd78;
	ld.f32 	%f31, [%rd21+4];
	cvt.f64.f32 	%fd80, %f31;
	add.f64 	%fd81, %fd79, %fd80;
	ld.f32 	%f32, [%rd21+8];
	cvt.f64.f32 	%fd82, %f32;
	add.f64 	%fd83, %fd81, %fd82;
	ld.f32 	%f33, [%rd21+12];
	cvt.f64.f32 	%fd84, %f33;
	add.f64 	%fd157, %fd83, %fd84;
	add.s32 	%r43, %r43, 4;
$L__BB0_12:
	setp.eq.s32 	%p9, %r13, 0;
	@%p9 bra 	$L__BB0_15;
	mul.wide.u32 	%rd22, %r43, 4;
	add.s64 	%rd29, %rd2, %rd22;
	neg.s32 	%r45, %r13;
$L__BB0_14:
	.pragma "nounroll";
	ld.f32 	%f34, [%rd29];
	cvt.f64.f32 	%fd85, %f34;
	add.f64 	%fd157, %fd157, %fd85;
	add.s64 	%rd29, %rd29, 4;
	add.s32 	%r45, %r45, 1;
	setp.ne.s32 	%p10, %r45, 0;
	@%p10 bra 	$L__BB0_14;
$L__BB0_15:
	setp.lt.u32 	%p11, %r2, 16;
	cvt.rn.f32.f64 	%f2, %fd157;
	mov.b32 	%r48, 0;
	mov.f64 	%fd166, 0d0000000000000000;
	@%p11 bra 	$L__BB0_18;
	and.b32  	%r48, %r3, -16;
	neg.s32 	%r46, %r48;
	add.s64 	%rd30, %rd2, 32;
	mov.f64 	%fd166, 0d0000000000000000;
$L__BB0_17:
	.pragma "nounroll";
	ld.f32 	%f35, [%rd30+-32];
	cvt.f64.f32 	%fd89, %f35;
	add.f64 	%fd90, %fd166, %fd89;
	ld.f32 	%f36, [%rd30+-28];
	cvt.f64.f32 	%fd91, %f36;
	add.f64 	%fd92, %fd90, %fd91;
	ld.f32 	%f37, [%rd30+-24];
	cvt.f64.f32 	%fd93, %f37;
	add.f64 	%fd94, %fd92, %fd93;
	ld.f32 	%f38, [%rd30+-20];
	cvt.f64.f32 	%fd95, %f38;
	add.f64 	%fd96, %fd94, %fd95;
	ld.f32 	%f39, [%rd30+-16];
	cvt.f64.f32 	%fd97, %f39;
	add.f64 	%fd98, %fd96, %fd97;
	ld.f32 	%f40, [%rd30+-12];
	cvt.f64.f32 	%fd99, %f40;
	add.f64 	%fd100, %fd98, %fd99;
	ld.f32 	%f41, [%rd30+-8];
	cvt.f64.f32 	%fd101, %f41;
	add.f64 	%fd102, %fd100, %fd101;
	ld.f32 	%f42, [%rd30+-4];
	cvt.f64.f32 	%fd103, %f42;
	add.f64 	%fd104, %fd102, %fd103;
	ld.f32 	%f43, [%rd30];
	cvt.f64.f32 	%fd105, %f43;
	add.f64 	%fd106, %fd104, %fd105;
	ld.f32 	%f44, [%rd30+4];
	cvt.f64.f32 	%fd107, %f44;
	add.f64 	%fd108, %fd106, %fd107;
	ld.f32 	%f45, [%rd30+8];
	cvt.f64.f32 	%fd109, %f45;
	add.f64 	%fd110, %fd108, %fd109;
	ld.f32 	%f46, [%rd30+12];
	cvt.f64.f32 	%fd111, %f46;
	add.f64 	%fd112, %fd110, %fd111;
	ld.f32 	%f47, [%rd30+16];
	cvt.f64.f32 	%fd113, %f47;
	add.f64 	%fd114, %fd112, %fd113;
	ld.f32 	%f48, [%rd30+20];
	cvt.f64.f32 	%fd115, %f48;
	add.f64 	%fd116, %fd114, %fd115;
	ld.f32 	%f49, [%rd30+24];
	cvt.f64.f32 	%fd117, %f49;
	add.f64 	%fd118, %fd116, %fd117;
	ld.f32 	%f50, [%rd30+28];
	cvt.f64.f32 	%fd119, %f50;
	add.f64 	%fd166, %fd118, %fd119;
	add.s32 	%r46, %r46, 16;
	add.s64 	%rd30, %rd30, 64;
	setp.ne.s32 	%p12, %r46, 0;
	@%p12 bra 	$L__BB0_17;
$L__BB0_18:
	setp.eq.s32 	%p13, %r4, 0;
	@%p13 bra 	$L__BB0_27;
	and.b32  	%r24, %r3, 7;
	setp.lt.u32 	%p14, %r4, 8;
	@%p14 bra 	$L__BB0_21;
	mul.wide.u32 	%rd23, %r48, 4;
	add.s64 	%rd24, %rd2, %rd23;
	ld.f32 	%f51, [%rd24];
	cvt.f64.f32 	%fd121, %f51;
	add.f64 	%fd122, %fd166, %fd121;
	ld.f32 	%f52, [%rd24+4];
	cvt.f64.f32 	%fd123, %f52;
	add.f64 	%fd124, %fd122, %fd123;
	ld.f32 	%f53, [%rd24+8];
	cvt.f64.f32 	%fd125, %f53;
	add.f64 	%fd126, %fd124, %fd125;
	ld.f32 	%f54, [%rd24+12];
	cvt.f64.f32 	%fd127, %f54;
	add.f64 	%fd128, %fd126, %fd127;
	ld.f32 	%f55, [%rd24+16];
	cvt.f64.f32 	%fd129, %f55;
	add.f64 	%fd130, %fd128, %fd129;
	ld.f32 	%f56, [%rd24+20];
	cvt.f64.f32 	%fd131, %f56;
	add.f64 	%fd132, %fd130, %fd131;
	ld.f32 	%f57, [%rd24+24];
	cvt.f64.f32 	%fd133, %f57;
	add.f64 	%fd134, %fd132, %fd133;
	ld.f32 	%f58, [%rd24+28];
	cvt.f64.f32 	%fd135, %f58;
	add.f64 	%fd166, %fd134, %fd135;
	add.s32 	%r48, %r48, 8;
$L__BB0_21:
	setp.eq.s32 	%p15, %r24, 0;
	@%p15 bra 	$L__BB0_27;
	and.b32  	%r27, %r3, 3;
	setp.lt.u32 	%p16, %r24, 4;
	@%p16 bra 	$L__BB0_24;
	mul.wide.u32 	%rd25, %r48, 4;
	add.s64 	%rd26, %rd2, %rd25;
	ld.f32 	%f59, [%rd26];
	cvt.f64.f32 	%fd137, %f59;
	add.f64 	%fd138, %fd166, %fd137;
	ld.f32 	%f60, [%rd26+4];
	cvt.f64.f32 	%fd139, %f60;
	add.f64 	%fd140, %fd138, %fd139;
	ld.f32 	%f61, [%rd26+8];
	cvt.f64.f32 	%fd141, %f61;
	add.f64 	%fd142, %fd140, %fd141;
	ld.f32 	%f62, [%rd26+12];
	cvt.f64.f32 	%fd143, %f62;
	add.f64 	%fd166, %fd142, %fd143;
	add.s32 	%r48, %r48, 4;
$L__BB0_24:
	setp.eq.s32 	%p17, %r27, 0;
	@%p17 bra 	$L__BB0_27;
	mul.wide.u32 	%rd27, %r48, 4;
	add.s64 	%rd31, %rd2, %rd27;
	neg.s32 	%r50, %r27;
$L__BB0_26:
	.pragma "nounroll";
	ld.f32 	%f63, [%rd31];
	cvt.f64.f32 	%fd144, %f63;
	add.f64 	%fd166, %fd166, %fd144;
	add.s64 	%rd31, %rd31, 4;
	add.s32 	%r50, %r50, 1;
	setp.ne.s32 	%p18, %r50, 0;
	@%p18 bra 	$L__BB0_26;
$L__BB0_27:
	cvt.rn.f32.f64 	%f64, %fd166;
	add.f32 	%f65, %f2, %f64;
	cvt.f64.f32 	%fd145, %f65;
	mul.f64 	%fd146, %fd145, 0d3FE0000000000000;
	add.f32 	%f66, %f4, %f1;
	sub.f32 	%f67, %f66, %f1;
	cvt.f64.f32 	%fd147, %f67;
	mul.f64 	%fd148, %fd146, %fd147;
	cvt.rn.f32.f64 	%f68, %fd148;
	atom.global.add.f32 	%f69, [%rd1], %f68;
$L__BB0_28:
	ret;

}


// ===== COMPILED SASS (sm_100) =====

	.target	sm_100

	.elftype	@"ET_EXEC"


//--------------------- .note.nv.tkinfo           --------------------------
	.section	.note.nv.tkinfo,"",@"SHT_NOTE"
	.sectionflags	@"SHF_NOTE_NV_TKINFO"
	.tkinfo
        /*0018*/ 	.word	0x00000002
        /*0030*/ 	.string	""
        /*0030*/ 	.string	"ptxas"
        /*0030*/ 	.string	"Cuda compilation tools, release 13.0, V13.0.88"
        /*0030*/ 	.string	"Build cuda_13.0.r13.0/compiler.36424714_0"
        /*0030*/ 	.string	"-arch sm_100 -m 64 "



//--------------------- .note.nv.cuinfo           --------------------------
	.section	.note.nv.cuinfo,"",@"SHT_NOTE"
	.sectionflags	@"SHF_NOTE_NV_CUINFO"
        /*0018*/ 	.short	0x0002
        /*001a*/ 	.short	0x0064
        /*001c*/ 	.short	0x0082
	.zero		2


//--------------------- .nv.info                  --------------------------
	.section	.nv.info,"",@"SHT_CUDA_INFO"
	.align	4


	//----- nvinfo : EIATTR_REGCOUNT
	.align		4
        /*0000*/ 	.byte	0x04, 0x2f
        /*0002*/ 	.short	(.L_1 - .L_0)
	.align		4
.L_0:
        /*0004*/ 	.word	index@(_Z20numericalIntegrationP12FunctionDataiffPf)
        /*0008*/ 	.word	0x00000020


	//----- nvinfo : EIATTR_FRAME_SIZE
	.align		4
.L_1:
        /*000c*/ 	.byte	0x04, 0x11
        /*000e*/ 	.short	(.L_3 - .L_2)
	.align		4
.L_2:
        /*0010*/ 	.word	index@(_Z20numericalIntegrationP12FunctionDataiffPf)
        /*0014*/ 	.word	0x00000000


	//----- nvinfo : EIATTR_MIN_STACK_SIZE
	.align		4
.L_3:
        /*0018*/ 	.byte	0x04, 0x12
        /*001a*/ 	.short	(.L_5 - .L_4)
	.align		4
.L_4:
        /*001c*/ 	.word	index@(_Z20numericalIntegrationP12FunctionDataiffPf)
        /*0020*/ 	.word	0x00000000
.L_5:


//--------------------- .nv.compat                --------------------------
	.section	.nv.compat,"",@"SHT_CUDA_COMPAT_INFO"
	.align	4
        /*0000*/ 	.byte	0x02, 0x09, 0x00, 0x00, 0x02, 0x02, 0x01, 0x00, 0x02, 0x05, 0x05, 0x00, 0x03, 0x07, 0x01, 0x01
        /*0010*/ 	.byte	0x02, 0x03, 0x00, 0x00, 0x02, 0x06, 0x01, 0x00, 0x04, 0x0b, 0x08, 0x00, 0x01, 0x00, 0x00, 0x00
        /*0020*/ 	.byte	0x00, 0x00, 0x00, 0x00


//--------------------- .nv.info._Z20numericalIntegrationP12FunctionDataiffPf --------------------------
	.section	.nv.info._Z20numericalIntegrationP12FunctionDataiffPf,"",@"SHT_CUDA_INFO"
	.sectionflags	@""
	.align	4


	//----- nvinfo : EIATTR_CUDA_API_VERSION
	.align		4
        /*0000*/ 	.byte	0x04, 0x37
        /*0002*/ 	.short	(.L_7 - .L_6)
.L_6:
        /*0004*/ 	.word	0x00000082


	//----- nvinfo : EIATTR_KPARAM_INFO
	.align		4
.L_7:
        /*0008*/ 	.byte	0x04, 0x17
        /*000a*/ 	.short	(.L_9 - .L_8)
.L_8:
        /*000c*/ 	.word	0x00000000
        /*0010*/ 	.short	0x0004
        /*0012*/ 	.short	0x0018
        /*0014*/ 	.byte	0x00, 0xf5, 0x21, 0x00


	//----- nvinfo : EIATTR_KPARAM_INFO
	.align		4
.L_9:
        /*0018*/ 	.byte	0x04, 0x17
        /*001a*/ 	.short	(.L_11 - .L_10)
.L_10:
        /*001c*/ 	.word	0x00000000
        /*0020*/ 	.short	0x0003
        /*0022*/ 	.short	0x0010
        /*0024*/ 	.byte	0x00, 0xf0, 0x11, 0x00


	//----- nvinfo : EIATTR_KPARAM_INFO
	.align		4
.L_11:
        /*0028*/ 	.byte	0x04, 0x17
        /*002a*/ 	.short	(.L_13 - .L_12)
.L_12:
        /*002c*/ 	.word	0x00000000
        /*0030*/ 	.short	0x0002
        /*0032*/ 	.short	0x000c
        /*0034*/ 	.byte	0x00, 0xf0, 0x11, 0x00


	//----- nvinfo : EIATTR_KPARAM_INFO
	.align		4
.L_13:
        /*0038*/ 	.byte	0x04, 0x17
        /*003a*/ 	.short	(.L_15 - .L_14)
.L_14:
        /*003c*/ 	.word	0x00000000
        /*0040*/ 	.short	0x0001
        /*0042*/ 	.short	0x0008
        /*0044*/ 	.byte	0x00, 0xf0, 0x11, 0x00


	//----- nvinfo : EIATTR_KPARAM_INFO
	.align		4
.L_15:
        /*0048*/ 	.byte	0x04, 0x17
        /*004a*/ 	.short	(.L_17 - .L_16)
.L_16:
        /*004c*/ 	.word	0x00000000
        /*0050*/ 	.short	0x0000
        /*0052*/ 	.short	0x0000
        /*0054*/ 	.byte	0x00, 0xf5, 0x21, 0x00


	//----- nvinfo : EIATTR_SPARSE_MMA_MASK
	.align		4
.L_17:
        /*0058*/ 	.byte	0x03, 0x50
        /*005a*/ 	.short	0x0000


	//----- nvinfo : EIATTR_MAXREG_COUNT
	.align		4
        /*005c*/ 	.byte	0x03, 0x1b
        /*005e*/ 	.short	0x00ff


	//----- nvinfo : EIATTR_MERCURY_ISA_VERSION
	.align		4
        /*0060*/ 	.byte	0x03, 0x5f
        /*0062*/ 	.short	0x0101


	//----- nvinfo : EIATTR_VRC_CTA_INIT_COUNT
	.align		4
        /*0064*/ 	.byte	0x02, 0x4a
	.zero		1
	.zero		1


	//----- nvinfo : EIATTR_EXIT_INSTR_OFFSETS
	.align		4
        /*0068*/ 	.byte	0x04, 0x1c
        /*006a*/ 	.short	(.L_19 - .L_18)


	//   ....[0]....
.L_18:
        /*006c*/ 	.word	0x000000b0


	//   ....[1]....
        /*0070*/ 	.word	0x00001180


	//----- nvinfo : EIATTR_CBANK_PARAM_SIZE
	.align		4
.L_19:
        /*0074*/ 	.byte	0x03, 0x19
        /*0076*/ 	.short	0x0020


	//----- nvinfo : EIATTR_PARAM_CBANK
	.align		4
        /*0078*/ 	.byte	0x04, 0x0a
        /*007a*/ 	.short	(.L_21 - .L_20)
	.align		4
.L_20:
        /*007c*/ 	.word	index@(.nv.constant0._Z20numericalIntegrationP12FunctionDataiffPf)
        /*0080*/ 	.short	0x0380
        /*0082*/ 	.short	0x0020


	//----- nvinfo : EIATTR_SW_WAR
	.align		4
.L_21:
        /*0084*/ 	.byte	0x04, 0x36
        /*0086*/ 	.short	(.L_23 - .L_22)
.L_22:
        /*0088*/ 	.word	0x00000008
.L_23:


//--------------------- .nv.callgraph             --------------------------
	.section	.nv.callgraph,"",@"SHT_CUDA_CALLGRAPH"
	.align	4
	.sectionentsize	8
	.align		4
        /*0000*/ 	.word	0x00000000
	.align		4
        /*0004*/ 	.word	0xffffffff
	.align		4
        /*0008*/ 	.word	0x00000000
	.align		4
        /*000c*/ 	.word	0xfffffffe
	.align		4
        /*0010*/ 	.word	0x00000000
	.align		4
        /*0014*/ 	.word	0xfffffffd
	.align		4
        /*0018*/ 	.word	0x00000000
	.align		4
        /*001c*/ 	.word	0xfffffffc


//--------------------- .text._Z20numericalIntegrationP12FunctionDataiffPf --------------------------
	.section	.text._Z20numericalIntegrationP12FunctionDataiffPf,"ax",@progbits
	.align	128
        .global         _Z20numericalIntegrationP12FunctionDataiffPf
        .type           _Z20numericalIntegrationP12FunctionDataiffPf,@function
        .size           _Z20numericalIntegrationP12FunctionDataiffPf,(.L_x_13 - _Z20numericalIntegrationP12FunctionDataiffPf)
        .other          _Z20numericalIntegrationP12FunctionDataiffPf,@"STO_CUDA_ENTRY STV_DEFAULT"
_Z20numericalIntegrationP12FunctionDataiffPf:
.text._Z20numericalIntegrationP12FunctionDataiffPf:
[----:B------:R-:W-:Y:S01]  /*0000*/  LDC R1, c[0x0][0x37c] ;  /* 0x0000df00ff017b82 */ /* 0x000fe20000000800 */
[----:B------:R-:W0:Y:S07]  /*0010*/  S2R R3, SR_TID.X ;  /* 0x0000000000037919 */ /* 0x000e2e0000002100 */
[----:B------:R-:W0:Y:S01]  /*0020*/  S2UR UR4, SR_CTAID.X ;  /* 0x00000000000479c3 */ /* 0x000e220000002500 */
[----:B------:R-:W1:Y:S07]  /*0030*/  LDCU UR6, c[0x0][0x388] ;  /* 0x00007100ff0677ac */ /* 0x000e6e0008000800 */
[----:B------:R-:W0:Y:S02]  /*0040*/  LDC R0, c[0x0][0x360] ;  /* 0x0000d800ff007b82 */ /* 0x000e240000000800 */
[----:B0-----:R-:W-:Y:S01]  /*0050*/  IMAD R3, R0, UR4, R3 ;  /* 0x0000000400037c24 */ /* 0x001fe2000f8e0203 */
[----:B------:R-:W0:Y:S04]  /*0060*/  LDCU.64 UR4, c[0x0][0x358] ;  /* 0x00006b00ff0477ac */ /* 0x000e280008000a00 */
[----:B------:R-:W-:-:S02]  /*0070*/  ISETP.NE.AND P0, PT, R3, RZ, PT ;  /* 0x000000ff0300720c */ /* 0x000fc40003f05270 */
[----:B-1----:R-:W-:-:S11]  /*0080*/  ISETP.GE.AND P1, PT, R3, UR6, PT ;  /* 0x0000000603007c0c */ /* 0x002fd6000bf26270 */
[----:B------:R-:W0:Y:S02]  /*0090*/  @!P0 LDC.64 R4, c[0x0][0x398] ;  /* 0x0000e600ff048b82 */ /* 0x000e240000000a00 */
[----:B0-----:R0:W-:Y:S01]  /*00a0*/  @!P0 STG.E desc[UR4][R4.64], RZ ;  /* 0x000000ff04008986 */ /* 0x0011e2000c101904 */
[----:B------:R-:W-:Y:S05]  /*00b0*/  @P1 EXIT ;  /* 0x000000000000194d */ /* 0x000fea0003800000 */
[----:B------:R-:W1:Y:S01]  /*00c0*/  LDC.64 R6, c[0x0][0x380] ;  /* 0x0000e000ff067b82 */ /* 0x000e620000000a00 */
[----:B------:R-:W2:Y:S07]  /*00d0*/  LDCU UR6, c[0x0][0x390] ;  /* 0x00007200ff0677ac */ /* 0x000eae0008000800 */
[----:B------:R-:W2:Y:S01]  /*00e0*/  LDC R8, c[0x0][0x38c] ;  /* 0x0000e300ff087b82 */ /* 0x000ea20000000800 */
[----:B-1----:R-:W3:Y:S04]  /*00f0*/  LDG.E R0, desc[UR4][R6.64] ;  /* 0x0000000406007981 */ /* 0x002ee8000c1e1900 */
[----:B------:R1:W5:Y:S01]  /*0100*/  LDG.E.64 R10, desc[UR4][R6.64+0x8] ;  /* 0x00000804060a7981 */ /* 0x000362000c1e1b00 */
[----:B------:R-:W-:Y:S01]  /*0110*/  I2FP.F32.S32 R3, R3 ;  /* 0x0000000300037245 */ /* 0x000fe20000201400 */
[----:B0-----:R-:W-:Y:S01]  /*0120*/  IMAD.MOV.U32 R5, RZ, RZ, RZ ;  /* 0x000000ffff057224 */ /* 0x001fe200078e00ff */
[----:B------:R-:W-:-:S03]  /*0130*/  CS2R R16, SRZ ;  /* 0x0000000000107805 */ /* 0x000fc6000001ff00 */
[----:B--2---:R-:W-:Y:S01]  /*0140*/  FFMA R3, R3, UR6, R8 ;  /* 0x0000000603037c23 */ /* 0x004fe20008000008 */
[----:B---3--:R-:W-:-:S05]  /*0150*/  VIADD R4, R0, 0x1 ;  /* 0x0000000100047836 */ /* 0x008fca0000000000 */
[C---:B------:R-:W-:Y:S02]  /*0160*/  ISETP.GE.U32.AND P1, PT, R4.reuse, 0x10, PT ;  /* 0x000000100400780c */ /* 0x040fe40003f26070 */
[----:B------:R-:W-:-:S04]  /*0170*/  VIMNMX.U32 R0, PT, PT, R4, 0x1, !PT ;  /* 0x0000000104007848 */ /* 0x000fc80007fe0000 */
[----:B------:R-:W-:-:S04]  /*0180*/  LOP3.LUT R2, R0, 0xf, RZ, 0xc0, !PT ;  /* 0x0000000f00027812 */ /* 0x000fc800078ec0ff */
[----:B------:R-:W-:-:S03]  /*0190*/  ISETP.NE.AND P0, PT, R2, RZ, PT ;  /* 0x000000ff0200720c */ /* 0x000fc60003f05270 */
[----:B-1----:R-:W-:Y:S10]  /*01a0*/  @!P1 BRA `(.L_x_0) ;  /* 0x0000000000e89947 */ /* 0x002ff40003800000 */
[----:B-----5:R-:W-:Y:S02]  /*01b0*/  IADD3 R12, P2, PT, R10, 0x20, RZ ;  /* 0x000000200a0c7810 */ /* 0x020fe40007f5e0ff */
[----:B------:R-:W-:Y:S02]  /*01c0*/  CS2R R16, SRZ ;  /* 0x0000000000107805 */ /* 0x000fe4000001ff00 */
[----:B------:R-:W-:Y:S01]  /*01d0*/  LOP3.LUT R5, R0, 0xfffffff0, RZ, 0xc0, !PT ;  /* 0xfffffff000057812 */ /* 0x000fe200078ec0ff */
[----:B------:R-:W-:-:S04]  /*01e0*/  IMAD.X R13, RZ, RZ, R11, P2 ;  /* 0x000000ffff0d7224 */ /* 0x000fc800010e060b */
[----:B------:R-:W-:-:S07]  /*01f0*/  IMAD.MOV R4, RZ, RZ, -R5 ;  /* 0x000000ffff047224 */ /* 0x000fce00078e0a05 */
.L_x_1:
[----:B------:R-:W2:Y:S04]  /*0200*/  LD.E R19, desc[UR4][R12.64+-0x20] ;  /* 0xffffe0040c137980 */ /* 0x000ea8000c101900 */
[----:B------:R-:W3:Y:S04]  /*0210*/  LD.E R29, desc[UR4][R12.64+-0x1c] ;  /* 0xffffe4040c1d7980 */ /* 0x000ee8000c101900 */
[----:B------:R-:W4:Y:S04]  /*0220*/  LD.E R28, desc[UR4][R12.64+-0x18] ;  /* 0xffffe8040c1c7980 */ /* 0x000f28000c101900 */
[----:B------:R-:W5:Y:S04]  /*0230*/  LD.E R27, desc[UR4][R12.64+-0x14] ;  /* 0xffffec040c1b7980 */ /* 0x000f68000c101900 */
        /* <DEDUP_REMOVED lines=11> */
[----:B------:R0:W5:Y:S01]  /*02f0*/  LD.E R26, desc[UR4][R12.64+0x1c] ;  /* 0x00001c040c1a7980 */ /* 0x000162000c101900 */
[----:B------:R-:W-:-:S05]  /*0300*/  VIADD R4, R4, 0x10 ;  /* 0x0000001004047836 */ /* 0x000fca0000000000 */
[----:B------:R-:W-:Y:S02]  /*0310*/  ISETP.NE.AND P2, PT, R4, RZ, PT ;  /* 0x000000ff0400720c */ /* 0x000fe40003f45270 */
[----:B0-----:R-:W-:-:S05]  /*0320*/  IADD3 R12, P3, PT, R12, 0x40, RZ ;  /* 0x000000400c0c7810 */ /* 0x001fca0007f7e0ff */
[----:B------:R-:W-:Y:S01]  /*0330*/  IMAD.X R13, RZ, RZ, R13, P3 ;  /* 0x000000ffff0d7224 */ /* 0x000fe200018e060d */
[----:B--2---:R-:W0:Y:S02]  /*0340*/  F2F.F64.F32 R14, R19 ;  /* 0x00000013000e7310 */ /* 0x004e240000201800 */
[----:B0-----:R-:W-:-:S06]  /*0350*/  DADD R14, R14, R16 ;  /* 0x000000000e0e7229 */ /* 0x001fcc0000000010 */
[----:B---3--:R-:W0:Y:S02]  /*0360*/  F2F.F64.F32 R16, R29 ;  /* 0x0000001d00107310 */ /* 0x008e240000201800 */
[----:B0-----:R-:W-:-:S06]  /*0370*/  DADD R16, R14, R16 ;  /* 0x000000000e107229 */ /* 0x001fcc0000000010 */
[----:B----4-:R-:W0:Y:S02]  /*0380*/  F2F.F64.F32 R14, R28 ;  /* 0x0000001c000e7310 */ /* 0x010e240000201800 */
[----:B0-----:R-:W-:-:S06]  /*0390*/  DADD R14, R16, R14 ;  /* 0x00000000100e7229 */ /* 0x001fcc000000000e */
[----:B-----5:R-:W0:Y:S08]  /*03a0*/  F2F.F64.F32 R16, R27 ;  /* 0x0000001b00107310 */ /* 0x020e300000201800 */
[----:B------:R-:W1:Y:S01]  /*03b0*/  F2F.F64.F32 R18, R18 ;  /* 0x0000001200127310 */ /* 0x000e620000201800 */
[----:B0-----:R-:W-:-:S07]  /*03c0*/  DADD R14, R14, R16 ;  /* 0x000000000e0e7229 */ /* 0x001fce0000000010 */
[----:B------:R-:W0:Y:S01]  /*03d0*/  F2F.F64.F32 R16, R25 ;  /* 0x0000001900107310 */ /* 0x000e220000201800 */
[----:B-1----:R-:W-:-:S07]  /*03e0*/  DADD R14, R14, R18 ;  /* 0x000000000e0e7229 */ /* 0x002fce0000000012 */
        /* <DEDUP_REMOVED lines=19> */
[----:B-1----:R-:W-:-:S08]  /*0520*/  DADD R16, R14, R16 ;  /* 0x000000000e107229 */ /* 0x002fd00000000010 */
[----:B0-----:R-:W-:Y:S01]  /*0530*/  DADD R16, R16, R26 ;  /* 0x0000000010107229 */ /* 0x001fe2000000001a */
[----:B------:R-:W-:Y:S10]  /*0540*/  @P2 BRA `(.L_x_1) ;  /* 0xfffffffc002c2947 */ /* 0x000ff4000383ffff */
.L_x_0:
[----:B------:R-:W-:Y:S05]  /*0550*/  @!P0 BRA `(.L_x_2) ;  /* 0x0000000000f08947 */ /* 0x000fea0003800000 */
[----:B------:R-:W-:Y:S02]  /*0560*/  ISETP.GE.U32.AND P2, PT, R2, 0x8, PT ;  /* 0x000000080200780c */ /* 0x000fe40003f46070 */
[----:B------:R-:W-:-:S04]  /*0570*/  LOP3.LUT R15, R0, 0x7, RZ, 0xc0, !PT ;  /* 0x00000007000f7812 */ /* 0x000fc800078ec0ff */
[----:B------:R-:W-:-:S07]  /*0580*/  ISETP.NE.AND P3, PT, R15, RZ, PT ;  /* 0x000000ff0f00720c */ /* 0x000fce0003f65270 */
[----:B------:R-:W-:Y:S06]  /*0590*/  @!P2 BRA `(.L_x_3) ;  /* 0x000000000068a947 */ /* 0x000fec0003800000 */
[----:B-----5:R-:W-:-:S05]  /*05a0*/  IMAD.WIDE.U32 R18, R5, 0x4, R10 ;  /* 0x0000000405127825 */ /* 0x020fca00078e000a */
[----:B------:R-:W2:Y:S04]  /*05b0*/  LD.E R20, desc[UR4][R18.64] ;  /* 0x0000000412147980 */ /* 0x000ea8000c101900 */
[----:B------:R-:W3:Y:S04]  /*05c0*/  LD.E R21, desc[UR4][R18.64+0x4] ;  /* 0x0000040412157980 */ /* 0x000ee8000c101900 */
[----:B------:R-:W4:Y:S04]  /*05d0*/  LD.E R22, desc[UR4][R18.64+0x8] ;  /* 0x0000080412167980 */ /* 0x000f28000c101900 */
[----:B------:R-:W4:Y:S04]  /*05e0*/  LD.E R23, desc[UR4][R18.64+0xc] ;  /* 0x00000c0412177980 */ /* 0x000f28000c101900 */
[----:B------:R-:W4:Y:S04]  /*05f0*/  LD.E R14, desc[UR4][R18.64+0x10] ;  /* 0x00001004120e7980 */ /* 0x000f28000c101900 */
[----:B------:R-:W4:Y:S04]  /*0600*/  LD.E R12, desc[UR4][R18.64+0x14] ;  /* 0x00001404120c7980 */ /* 0x000f28000c101900 */
[----:B------:R-:W4:Y:S04]  /*0610*/  LD.E R4, desc[UR4][R18.64+0x18] ;  /* 0x0000180412047980 */ /* 0x000f28000c101900 */
[----:B------:R-:W4:Y:S01]  /*0620*/  LD.E R13, desc[UR4][R18.64+0x1c] ;  /* 0x00001c04120d7980 */ /* 0x000f22000c101900 */
[----:B------:R-:W-:Y:S01]  /*0630*/  VIADD R5, R5, 0x8 ;  /* 0x0000000805057836 */ /* 0x000fe20000000000 */
[----:B--2---:R-:W0:Y:S08]  /*0640*/  F2F.F64.F32 R8, R20 ;  /* 0x0000001400087310 */ /* 0x004e300000201800 */
[----:B---3--:R-:W1:Y:S01]  /*0650*/  F2F.F64.F32 R6, R21 ;  /* 0x0000001500067310 */ /* 0x008e620000201800 */
[----:B0-----:R-:W-:-:S07]  /*0660*/  DADD R16, R16, R8 ;  /* 0x0000000010107229 */ /* 0x001fce0000000008 */
[----:B----4-:R-:W0:Y:S01]  /*0670*/  F2F.F64.F32 R8, R22 ;  /* 0x0000001600087310 */ /* 0x010e220000201800 */
        /* <DEDUP_REMOVED lines=10> */
[----:B0-----:R-:W-:-:S08]  /*0720*/  DADD R16, R6, R16 ;  /* 0x0000000006107229 */ /* 0x001fd00000000010 */
[----:B-1----:R-:W-:-:S11]  /*0730*/  DADD R16, R16, R8 ;  /* 0x0000000010107229 */ /* 0x002fd60000000008 */
.L_x_3:
        /* <DEDUP_REMOVED lines=17> */
[----:B0-----:R-:W-:-:S08]  /*0850*/  DADD R8, R8, R14 ;  /* 0x0000000008087229 */ /* 0x001fd0000000000e */
[----:B-1----:R-:W-:-:S11]  /*0860*/  DADD R16, R8, R16 ;  /* 0x0000000008107229 */ /* 0x002fd60000000010 */
.L_x_4:
[----:B------:R-:W-:Y:S05]  /*0870*/  @!P3 BRA `(.L_x_2) ;  /* 0x000000000028b947 */ /* 0x000fea0003800000 */
[----:B-----5:R-:W-:-:S04]  /*0880*/  IMAD.WIDE.U32 R6, R5, 0x4, R10 ;  /* 0x0000000405067825 */ /* 0x020fc800078e000a */
[----:B------:R-:W-:-:S07]  /*0890*/  IMAD.MOV R8, RZ, RZ, -R4 ;  /* 0x000000ffff087224 */ /* 0x000fce00078e0a04 */
.L_x_5:
[----:B------:R0:W2:Y:S01]  /*08a0*/  LD.E R4, desc[UR4][R6.64] ;  /* 0x0000000406047980 */ /* 0x0000a2000c101900 */
[----:B------:R-:W-:-:S05]  /*08b0*/  VIADD R8, R8, 0x1 ;  /* 0x0000000108087836 */ /* 0x000fca0000000000 */
[----:B------:R-:W-:Y:S02]  /*08c0*/  ISETP.NE.AND P2, PT, R8, RZ, PT ;  /* 0x000000ff0800720c */ /* 0x000fe40003f45270 */
[----:B0-----:R-:W-:-:S05]  /*08d0*/  IADD3 R6, P3, PT, R6, 0x4, RZ ;  /* 0x0000000406067810 */ /* 0x001fca0007f7e0ff */
[----:B------:R-:W-:Y:S01]  /*08e0*/  IMAD.X R7, RZ, RZ, R7, P3 ;  /* 0x000000ffff077224 */ /* 0x000fe200018e0607 */
[----:B--2---:R-:W0:Y:S02]  /*08f0*/  F2F.F64.F32 R4, R4 ;  /* 0x0000000400047310 */ /* 0x004e240000201800 */
[----:B0-----:R-:W-:-:S03]  /*0900*/  DADD R16, R4, R16 ;  /* 0x0000000004107229 */ /* 0x001fc60000000010 */
[----:B------:R-:W-:Y:S08]  /*0910*/  @P2 BRA `(.L_x_5) ;  /* 0xfffffffc00e02947 */ /* 0x000ff0000383ffff */
.L_x_2:
[----:B------:R0:W1:Y:S01]  /*0920*/  F2F.F32.F64 R4, R16 ;  /* 0x0000001000047310 */ /* 0x0000620000301000 */
[----:B------:R-:W-:Y:S01]  /*0930*/  IMAD.MOV.U32 R5, RZ, RZ, RZ ;  /* 0x000000ffff057224 */ /* 0x000fe200078e00ff */
[----:B------:R-:W-:Y:S01]  /*0940*/  CS2R R8, SRZ ;  /* 0x0000000000087805 */ /* 0x000fe2000001ff00 */
[----:B------:R-:W-:Y:S06]  /*0950*/  @!P1 BRA `(.L_x_6) ;  /* 0x0000000000e89947 */ /* 0x000fec0003800000 */
[----:B-----5:R-:W-:Y:S02]  /*0960*/  IADD3 R12, P1, PT, R10, 0x20, RZ ;  /* 0x000000200a0c7810 */ /* 0x020fe40007f3e0ff */
[----:B------:R-:W-:Y:S02]  /*0970*/  CS2R R8, SRZ ;  /* 0x0000000000087805 */ /* 0x000fe4000001ff00 */
[----:B------:R-:W-:Y:S01]  /*0980*/  LOP3.LUT R5, R0, 0xfffffff0, RZ, 0xc0, !PT ;  /* 0xfffffff000057812 */ /* 0x000fe200078ec0ff */
[----:B------:R-:W-:-:S04]  /*0990*/  IMAD.X R13, RZ, RZ, R11, P1 ;  /* 0x000000ffff0d7224 */ /* 0x000fc800008e060b */
[----:B------:R-:W-:-:S07]  /*09a0*/  IMAD.MOV R6, RZ, RZ, -R5 ;  /* 0x000000ffff067224 */ /* 0x000fce00078e0a05 */
.L_x_7:
[----:B------:R-:W0:Y:S04]  /*09b0*/  LD.E R19, desc[UR4][R12.64+-0x20] ;  /* 0xffffe0040c137980 */ /* 0x000e28000c101900 */
        /* <DEDUP_REMOVED lines=11> */
[----:B------:R-:W5:Y:S01]  /*0a70*/  LD.E R26, desc[UR4][R12.64+0x1c] ;  /* 0x00001c040c1a7980 */ /* 0x000f62000c101900 */
[----:B0-----:R-:W0:Y:S02]  /*0a80*/  F2F.F64.F32 R16, R19 ;  /* 0x0000001300107310 */ /* 0x001e240000201800 */
[----:B0-----:R-:W-:Y:S01]  /*0a90*/  DADD R16, R16, R8 ;  /* 0x0000000010107229 */ /* 0x001fe20000000008 */
[----:B------:R-:W5:Y:S04]  /*0aa0*/  LD.E R9, desc[UR4][R12.64+0x10] ;  /* 0x000010040c097980 */ /* 0x000f68000c101900 */
[----:B------:R-:W5:Y:S01]  /*0ab0*/  LD.E R8, desc[UR4][R12.64+0x14] ;  /* 0x000014040c087980 */ /* 0x000f62000c101900 */
[----:B--2---:R0:W2:Y:S03]  /*0ac0*/  F2F.F64.F32 R14, R7 ;  /* 0x00000007000e7310 */ /* 0x0040a60000201800 */
[----:B0-----:R0:W5:Y:S01]  /*0ad0*/  LD.E R7, desc[UR4][R12.64+0x18] ;  /* 0x000018040c077980 */ /* 0x001162000c101900 */
[----:B--2---:R-:W-:-:S04]  /*0ae0*/  DADD R14, R16, R14 ;  /* 0x00000000100e7229 */ /* 0x004fc8000000000e */
[----:B---3--:R-:W2:Y:S04]  /*0af0*/  F2F.F64.F32 R16, R29 ;  /* 0x0000001d00107310 */ /* 0x008ea80000201800 */
[----:B--2---:R-:W-:-:S04]  /*0b00*/  DADD R16, R14, R16 ;  /* 0x000000000e107229 */ /* 0x004fc80000000010 */
[----:B----4-:R-:W2:Y:S04]  /*0b10*/  F2F.F64.F32 R14, R28 ;  /* 0x0000001c000e7310 */ /* 0x010ea80000201800 */
[----:B--2---:R-:W-:-:S04]  /*0b20*/  DADD R14, R16, R14 ;  /* 0x00000000100e7229 */ /* 0x004fc8000000000e */
[----:B-----5:R-:W2:Y:S08]  /*0b30*/  F2F.F64.F32 R16, R27 ;  /* 0x0000001b00107310 */ /* 0x020eb00000201800 */
[----:B------:R-:W3:Y:S01]  /*0b40*/  F2F.F64.F32 R18, R18 ;  /* 0x0000001200127310 */ /* 0x000ee20000201800 */
[----:B--2---:R-:W-:-:S07]  /*0b50*/  DADD R14, R14, R16 ;  /* 0x000000000e0e7229 */ /* 0x004fce0000000010 */
[----:B------:R-:W2:Y:S01]  /*0b60*/  F2F.F64.F32 R16, R25 ;  /* 0x0000001900107310 */ /* 0x000ea20000201800 */
[----:B---3--:R-:W-:-:S07]  /*0b70*/  DADD R14, R14, R18 ;  /* 0x000000000e0e7229 */ /* 0x008fce0000000012 */
        /* <DEDUP_REMOVED lines=9> */
[----:B--2---:R-:W-:-:S08]  /*0c10*/  DADD R14, R14, R16 ;  /* 0x000000000e0e7229 */ /* 0x004fd00000000010 */
[----:B---3--:R-:W-:Y:S01]  /*0c20*/  DADD R18, R14, R18 ;  /* 0x000000000e127229 */ /* 0x008fe20000000012 */
[----:B------:R-:W-:Y:S01]  /*0c30*/  VIADD R6, R6, 0x10 ;  /* 0x0000001006067836 */ /* 0x000fe20000000000 */
[----:B------:R-:W-:Y:S04]  /*0c40*/  F2F.F64.F32 R26, R26 ;  /* 0x0000001a001a7310 */ /* 0x000fe80000201800 */
[----:B------:R-:W-:Y:S02]  /*0c50*/  ISETP.NE.AND P1, PT, R6, RZ, PT ;  /* 0x000000ff0600720c */ /* 0x000fe40003f25270 */
[----:B0-----:R-:W-:-:S05]  /*0c60*/  IADD3 R12, P2, PT, R12, 0x40, RZ ;  /* 0x000000400c0c7810 */ /* 0x001fca0007f5e0ff */
[----:B------:R-:W-:Y:S01]  /*0c70*/  IMAD.X R13, RZ, RZ, R13, P2 ;  /* 0x000000ffff0d7224 */ /* 0x000fe200010e060d */
[----:B------:R-:W0:Y:S08]  /*0c80*/  F2F.F64.F32 R16, R9 ;  /* 0x0000000900107310 */ /* 0x000e300000201800 */
[----:B------:R-:W2:Y:S01]  /*0c90*/  F2F.F64.F32 R14, R8 ;  /* 0x00000008000e7310 */ /* 0x000ea20000201800 */
[----:B0-----:R-:W-:-:S07]  /*0ca0*/  DADD R16, R18, R16 ;  /* 0x0000000012107229 */ /* 0x001fce0000000010 */
[----:B------:R-:W0:Y:S01]  /*0cb0*/  F2F.F64.F32 R18, R7 ;  /* 0x0000000700127310 */ /* 0x000e220000201800 */
[----:B--2---:R-:W-:-:S08]  /*0cc0*/  DADD R14, R16, R14 ;  /* 0x00000000100e7229 */ /* 0x004fd0000000000e */
[----:B0-----:R-:W-:-:S08]  /*0cd0*/  DADD R14, R14, R18 ;  /* 0x000000000e0e7229 */ /* 0x001fd00000000012 */
[----:B------:R-:W-:Y:S01]  /*0ce0*/  DADD R8, R14, R26 ;  /* 0x000000000e087229 */ /* 0x000fe2000000001a */
[----:B------:R-:W-:Y:S10]  /*0cf0*/  @P1 BRA `(.L_x_7) ;  /* 0xfffffffc002c1947 */ /* 0x000ff4000383ffff */
.L_x_6:
[----:B------:R-:W-:Y:S05]  /*0d00*/  @!P0 BRA `(.L_x_8) ;  /* 0x0000000000f08947 */ /* 0x000fea0003800000 */
[----:B------:R-:W-:Y:S02]  /*0d10*/  ISETP.GE.U32.AND P0, PT, R2, 0x8, PT ;  /* 0x000000080200780c */ /* 0x000fe40003f06070 */
[----:B------:R-:W-:-:S04]  /*0d20*/  LOP3.LUT R15, R0, 0x7, RZ, 0xc0, !PT ;  /* 0x00000007000f7812 */ /* 0x000fc800078ec0ff */
[----:B------:R-:W-:-:S07]  /*0d30*/  ISETP.NE.AND P1, PT, R15, RZ, PT ;  /* 0x000000ff0f00720c */ /* 0x000fce0003f25270 */
[----:B------:R-:W-:Y:S06]  /*0d40*/  @!P0 BRA `(.L_x_9) ;  /* 0x0000000000688947 */ /* 0x000fec0003800000 */
[----:B-----5:R-:W-:-:S05]  /*0d50*/  IMAD.WIDE.U32 R18, R5, 0x4, R10 ;  /* 0x0000000405127825 */ /* 0x020fca00078e000a */
[----:B------:R-:W0:Y:S04]  /*0d60*/  LD.E R20, desc[UR4][R18.64] ;  /* 0x0000000412147980 */ /* 0x000e28000c101900 */
[----:B------:R-:W2:Y:S04]  /*0d70*/  LD.E R21, desc[UR4][R18.64+0x4] ;  /* 0x0000040412157980 */ /* 0x000ea8000c101900 */
[----:B------:R-:W3:Y:S04]  /*0d80*/  LD.E R22, desc[UR4][R18.64+0x8] ;  /* 0x0000080412167980 */ /* 0x000ee8000c101900 */
[----:B------:R-:W4:Y:S04]  /*0d90*/  LD.E R23, desc[UR4][R18.64+0xc] ;  /* 0x00000c0412177980 */ /* 0x000f28000c101900 */
[----:B------:R-:W4:Y:S04]  /*0da0*/  LD.E R14, desc[UR4][R18.64+0x10] ;  /* 0x00001004120e7980 */ /* 0x000f28000c101900 */
[----:B------:R-:W4:Y:S04]  /*0db0*/  LD.E R12, desc[UR4][R18.64+0x14] ;  /* 0x00001404120c7980 */ /* 0x000f28000c101900 */
[----:B------:R-:W4:Y:S04]  /*0dc0*/  LD.E R2, desc[UR4][R18.64+0x18] ;  /* 0x0000180412027980 */ /* 0x000f28000c101900 */
[----:B------:R-:W4:Y:S01]  /*0dd0*/  LD.E R13, desc[UR4][R18.64+0x1c] ;  /* 0x00001c04120d7980 */ /* 0x000f22000c101900 */
[----:B------:R-:W-:Y:S01]  /*0de0*/  VIADD R5, R5, 0x8 ;  /* 0x0000000805057836 */ /* 0x000fe20000000000 */
[----:B0-----:R-:W0:Y:S08]  /*0df0*/  F2F.F64.F32 R16, R20 ;  /* 0x0000001400107310 */ /* 0x001e300000201800 */
[----:B--2---:R-:W2:Y:S01]  /*0e00*/  F2F.F64.F32 R6, R21 ;  /* 0x0000001500067310 */ /* 0x004ea20000201800 */
[----:B0-----:R-:W-:-:S07]  /*0e10*/  DADD R16, R8, R16 ;  /* 0x0000000008107229 */ /* 0x001fce0000000010 */
[----:B---3--:R-:W0:Y:S01]  /*0e20*/  F2F.F64.F32 R8, R22 ;  /* 0x0000001600087310 */ /* 0x008e220000201800 */
[----:B--2---:R-:W-:-:S07]  /*0e30*/  DADD R16, R16, R6 ;  /* 0x0000000010107229 */ /* 0x004fce0000000006 */
[----:B----4-:R-:W2:Y:S01]  /*0e40*/  F2F.F64.F32 R6, R23 ;  /* 0x0000001700067310 */ /* 0x010ea20000201800 */
[----:B0-----:R-:W-:-:S07]  /*0e50*/  DADD R8, R16, R8 ;  /* 0x0000000010087229 */ /* 0x001fce0000000008 */
[----:B------:R-:W0:Y:S01]  /*0e60*/  F2F.F64.F32 R16, R14 ;  /* 0x0000000e00107310 */ /* 0x000e220000201800 */
[----:B--2---:R-:W-:-:S07]  /*0e70*/  DADD R6, R8, R6 ;  /* 0x0000000008067229 */ /* 0x004fce0000000006 */
[----:B------:R-:W2:Y:S01]  /*0e80*/  F2F.F64.F32 R8, R12 ;  /* 0x0000000c00087310 */ /* 0x000ea20000201800 */
[----:B0-----:R-:W-:-:S07]  /*0e90*/  DADD R6, R6, R16 ;  /* 0x0000000006067229 */ /* 0x001fce0000000010 */
[----:B------:R-:W0:Y:S01]  /*0ea0*/  F2F.F64.F32 R16, R2 ;  /* 0x0000000200107310 */ /* 0x000e220000201800 */
[----:B--2---:R-:W-:-:S07]  /*0eb0*/  DADD R6, R6, R8 ;  /* 0x0000000006067229 */ /* 0x004fce0000000008 */
[----:B------:R-:W2:Y:S01]  /*0ec0*/  F2F.F64.F32 R8, R13 ;  /* 0x0000000d00087310 */ /* 0x000ea20000201800 */
[----:B0-----:R-:W-:-:S08]  /*0ed0*/  DADD R6, R6, R16 ;  /* 0x0000000006067229 */ /* 0x001fd00000000010 */
[----:B--2---:R-:W-:-:S11]  /*0ee0*/  DADD R8, R6, R8 ;  /* 0x0000000006087229 */ /* 0x004fd60000000008 */
.L_x_9:
[----:B------:R-:W-:Y:S05]  /*0ef0*/  @!P1 BRA `(.L_x_8) ;  /* 0x0000000000749947 */ /* 0x000fea0003800000 */
[----:B------:R-:W-:Y:S02]  /*0f00*/  ISETP.GE.U32.AND P0, PT, R15, 0x4, PT ;  /* 0x000000040f00780c */ /* 0x000fe40003f06070 */
[----:B------:R-:W-:-:S04]  /*0f10*/  LOP3.LUT R0, R0, 0x3, RZ, 0xc0, !PT ;  /* 0x0000000300007812 */ /* 0x000fc800078ec0ff */
[----:B------:R-:W-:-:S07]  /*0f20*/  ISETP.NE.AND P1, PT, R0, RZ, PT ;  /* 0x000000ff0000720c */ /* 0x000fce0003f25270 */
[----:B------:R-:W-:Y:S06]  /*0f30*/  @!P0 BRA `(.L_x_10) ;  /* 0x0000000000388947 */ /* 0x000fec0003800000 */
[----:B-----5:R-:W-:-:S05]  /*0f40*/  IMAD.WIDE.U32 R6, R5, 0x4, R10 ;  /* 0x0000000405067825 */ /* 0x020fca00078e000a */
[----:B------:R-:W2:Y:S04]  /*0f50*/  LD.E R2, desc[UR4][R6.64] ;  /* 0x0000000406027980 */ /* 0x000ea8000c101900 */
[----:B0-----:R-:W3:Y:S04]  /*0f60*/  LD.E R16, desc[UR4][R6.64+0x4] ;  /* 0x0000040406107980 */ /* 0x001ee8000c101900 */
[----:B------:R-:W4:Y:S04]  /*0f70*/  LD.E R17, desc[UR4][R6.64+0x8] ;  /* 0x0000080406117980 */ /* 0x000f28000c101900 */
[----:B------:R-:W4:Y:S01]  /*0f80*/  LD.E R18, desc[UR4][R6.64+0xc] ;  /* 0x00000c0406127980 */ /* 0x000f22000c101900 */
[----:B------:R-:W-:Y:S01]  /*0f90*/  VIADD R5, R5, 0x4 ;  /* 0x0000000405057836 */ /* 0x000fe20000000000 */
[----:B--2---:R-:W0:Y:S08]  /*0fa0*/  F2F.F64.F32 R12, R2 ;  /* 0x00000002000c7310 */ /* 0x004e300000201800 */
[----:B---3--:R-:W2:Y:S01]  /*0fb0*/  F2F.F64.F32 R14, R16 ;  /* 0x00000010000e7310 */ /* 0x008ea20000201800 */
[----:B0-----:R-:W-:-:S07]  /*0fc0*/  DADD R12, R8, R12 ;  /* 0x00000000080c7229 */ /* 0x001fce000000000c */
[----:B----4-:R-:W0:Y:S01]  /*0fd0*/  F2F.F64.F32 R8, R17 ;  /* 0x0000001100087310 */ /* 0x010e220000201800 */
[----:B--2---:R-:W-:-:S07]  /*0fe0*/  DADD R12, R12, R14 ;  /* 0x000000000c0c7229 */ /* 0x004fce000000000e */
[----:B------:R-:W2:Y:S01]  /*0ff0*/  F2F.F64.F32 R14, R18 ;  /* 0x00000012000e7310 */ /* 0x000ea20000201800 */
[----:B0-----:R-:W-:-:S08]  /*1000*/  DADD R8, R12, R8 ;  /* 0x000000000c087229 */ /* 0x001fd00000000008 */
[----:B--2---:R-:W-:-:S11]  /*1010*/  DADD R8, R8, R14 ;  /* 0x0000000008087229 */ /* 0x004fd6000000000e */
.L_x_10:
[----:B------:R-:W-:Y:S05]  /*1020*/  @!P1 BRA `(.L_x_8) ;  /* 0x0000000000289947 */ /* 0x000fea0003800000 */
[----:B-----5:R-:W-:-:S04]  /*1030*/  IMAD.WIDE.U32 R10, R5, 0x4, R10 ;  /* 0x00000004050a7825 */ /* 0x020fc800078e000a */
[----:B------:R-:W-:-:S07]  /*1040*/  IMAD.MOV R0, RZ, RZ, -R0 ;  /* 0x000000ffff007224 */ /* 0x000fce00078e0a00 */
.L_x_11:
[----:B------:R2:W3:Y:S01]  /*1050*/  LD.E R6, desc[UR4][R10.64] ;  /* 0x000000040a067980 */ /* 0x0004e2000c101900 */
[----:B------:R-:W-:-:S05]  /*1060*/  VIADD R0, R0, 0x1 ;  /* 0x0000000100007836 */ /* 0x000fca0000000000 */
[----:B------:R-:W-:Y:S02]  /*1070*/  ISETP.NE.AND P0, PT, R0, RZ, PT ;  /* 0x000000ff0000720c */ /* 0x000fe40003f05270 */
[----:B--2---:R-:W-:-:S05]  /*1080*/  IADD3 R10, P1, PT, R10, 0x4, RZ ;  /* 0x000000040a0a7810 */ /* 0x004fca0007f3e0ff */
[----:B------:R-:W-:Y:S01]  /*1090*/  IMAD.X R11, RZ, RZ, R11, P1 ;  /* 0x000000ffff0b7224 */ /* 0x000fe200008e060b */
[----:B---3--:R-:W2:Y:S02]  /*10a0*/  F2F.F64.F32 R6, R6 ;  /* 0x0000000600067310 */ /* 0x008ea40000201800 */
[----:B--2---:R-:W-:-:S03]  /*10b0*/  DADD R8, R6, R8 ;  /* 0x0000000006087229 */ /* 0x004fc60000000008 */
[----:B------:R-:W-:Y:S08]  /*10c0*/  @P0 BRA `(.L_x_11) ;  /* 0xfffffffc00e00947 */ /* 0x000ff0000383ffff */
.L_x_8:
[----:B------:R-:W1:Y:S01]  /*10d0*/  F2F.F32.F64 R9, R8 ;  /* 0x0000000800097310 */ /* 0x000e620000301000 */
[C---:B------:R-:W-:Y:S01]  /*10e0*/  FADD R2, R3.reuse, UR6 ;  /* 0x0000000603027e21 */ /* 0x040fe20008000000 */
[----:B------:R-:W2:Y:S03]  /*10f0*/  LDC.64 R6, c[0x0][0x398] ;  /* 0x0000e600ff067b82 */ /* 0x000ea60000000a00 */
[----:B-----5:R-:W-:-:S04]  /*1100*/  FADD R10, -R3, R2 ;  /* 0x00000002030a7221 */ /* 0x020fc80000000100 */
[----:B------:R-:W-:Y:S01]  /*1110*/  F2F.F64.F32 R2, R10 ;  /* 0x0000000a00027310 */ /* 0x000fe20000201800 */
[----:B-1----:R-:W-:-:S07]  /*1120*/  FADD R0, R4, R9 ;  /* 0x0000000904007221 */ /* 0x002fce0000000000 */
[----:B------:R-:W1:Y:S02]  /*1130*/  F2F.F64.F32 R4, R0 ;  /* 0x0000000000047310 */ /* 0x000e640000201800 */
[----:B-1----:R-:W-:-:S08]  /*1140*/  DMUL R4, R4, 0.5 ;  /* 0x3fe0000004047828 */ /* 0x002fd00000000000 */
[----:B------:R-:W-:-:S10]  /*1150*/  DMUL R2, R4, R2 ;  /* 0x0000000204027228 */ /* 0x000fd40000000000 */
[----:B------:R-:W2:Y:S02]  /*1160*/  F2F.F32.F64 R3, R2 ;  /* 0x0000000200037310 */ /* 0x000ea40000301000 */
[----:B--2---:R-:W-:Y:S01]  /*1170*/  REDG.E.ADD.F32.FTZ.RN.STRONG.GPU desc[UR4][R6.64], R3 ;  /* 0x00000003060079a6 */ /* 0x004fe2000c12f304 */
[----:B------:R-:W-:Y:S05]  /*1180*/  EXIT ;  /* 0x000000000000794d */ /* 0x000fea0003800000 */
.L_x_12:
[----:B------:R-:W-:-:S00]  /*1190*/  BRA `(.L_x_12) ;  /* 0xfffffffc00fc7947 */ /* 0x000fc0000383ffff */
[----:B------:R-:W-:-:S00]  /*11a0*/  NOP ;  /* 0x0000000000007918 */ /* 0x000fc00000000000 */
        /* <DEDUP_REMOVED lines=13> */
.L_x_13:


//--------------------- .nv.shared.reserved.0     --------------------------
	.section	.nv.shared.reserved.0,"aw",@nobits
	.weak		__nv_reservedSMEM_offset_0_alias
	.size		__nv_reservedSMEM_offset_0_alias, 0, 64
	.other		__nv_reservedSMEM_offset_0_alias,@"STO_CUDA_RESERVED_SHARED STV_DEFAULT"
__nv_reservedSMEM_offset_0_alias:
	.zero		0
	.zero		64


//--------------------- .nv.constant0._Z20numericalIntegrationP12FunctionDataiffPf --------------------------
	.section	.nv.constant0._Z20numericalIntegrationP12FunctionDataiffPf,"a",@progbits
	.sectionflags	@""
	.align	4
.nv.constant0._Z20numericalIntegrationP12FunctionDataiffPf:
	.zero		928


//--------------------- SYMBOLS --------------------------

	.type		.nv.reservedSmem.offset0,@object
	.size		.nv.reservedSmem.offset0,0x4
